//
// Generated by NVIDIA NVVM Compiler
//
// Compiler Build ID: CL-36424714
// Cuda compilation tools, release 13.0, V13.0.88
// Based on NVVM 20.0.0
//

.version 9.0
.target sm_100
.address_size 64

	// .globl	_Z6kernelPi

.visible .entry _Z6kernelPi(
	.param .u64 .ptr .align 1 _Z6kernelPi_param_0
)
{
	.reg .b32 	%r<4>;
	.reg .b64 	%rd<5>;

	ld.param.u64 	%rd1, [_Z6kernelPi_param_0];
	cvta.to.global.u64 	%rd2, %rd1;
	mov.u32 	%r1, %tid.x;
	mul.wide.u32 	%rd3, %r1, 4;
	add.s64 	%rd4, %rd2, %rd3;
	ld.global.u32 	%r2, [%rd4];
	shl.b32 	%r3, %r2, 1;
	st.global.u32 	[%rd4], %r3;
	ret;

}


// ===== COMPILED SASS (sm_100) =====

	.target	sm_100

	.elftype	@"ET_EXEC"


//--------------------- .note.nv.tkinfo           --------------------------
	.section	.note.nv.tkinfo,"",@"SHT_NOTE"
	.sectionflags	@"SHF_NOTE_NV_TKINFO"
	.tkinfo
        /*0018*/ 	.word	0x00000002
        /*0030*/ 	.string	""
        /*0030*/ 	.string	"ptxas"
        /*0030*/ 	.string	"Cuda compilation tools, release 13.0, V13.0.88"
        /*0030*/ 	.string	"Build cuda_13.0.r13.0/compiler.36424714_0"
        /*0030*/ 	.string	"-arch sm_100 -m 64 "



//--------------------- .note.nv.cuinfo           --------------------------
	.section	.note.nv.cuinfo,"",@"SHT_NOTE"
	.sectionflags	@"SHF_NOTE_NV_CUINFO"
        /*0018*/ 	.short	0x0002
        /*001a*/ 	.short	0x0064
        /*001c*/ 	.short	0x0082
	.zero		2


//--------------------- .nv.info                  --------------------------
	.section	.nv.info,"",@"SHT_CUDA_INFO"
	.align	4


	//----- nvinfo : EIATTR_REGCOUNT
	.align		4
        /*0000*/ 	.byte	0x04, 0x2f
        /*0002*/ 	.short	(.L_1 - .L_0)
	.align		4
.L_0:
        /*0004*/ 	.word	index@(_Z6kernelPi)
        /*0008*/ 	.word	0x00000008


	//----- nvinfo : EIATTR_FRAME_SIZE
	.align		4
.L_1:
        /*000c*/ 	.byte	0x04, 0x11
        /*000e*/ 	.short	(.L_3 - .L_2)
	.align		4
.L_2:
        /*0010*/ 	.word	index@(_Z6kernelPi)
        /*0014*/ 	.word	0x00000000


	//----- nvinfo : EIATTR_MIN_STACK_SIZE
	.align		4
.L_3:
        /*0018*/ 	.byte	0x04, 0x12
        /*001a*/ 	.short	(.L_5 - .L_4)
	.align		4
.L_4:
        /*001c*/ 	.word	index@(_Z6kernelPi)
        /*0020*/ 	.word	0x00000000
.L_5:


//--------------------- .nv.compat                --------------------------
	.section	.nv.compat,"",@"SHT_CUDA_COMPAT_INFO"
	.align	4
        /*0000*/ 	.byte	0x02, 0x09, 0x00, 0x00, 0x02, 0x02, 0x01, 0x00, 0x02, 0x05, 0x05, 0x00, 0x03, 0x07, 0x01, 0x01
        /*0010*/ 	.byte	0x02, 0x03, 0x00, 0x00, 0x02, 0x06, 0x01, 0x00, 0x04, 0x0b, 0x08, 0x00, 0x09, 0x00, 0x00, 0x00
        /*0020*/ 	.byte	0x00, 0x00, 0x00, 0x00


//--------------------- .nv.info._Z6kernelPi      --------------------------
	.section	.nv.info._Z6kernelPi,"",@"SHT_CUDA_INFO"
	.sectionflags	@""
	.align	4


	//----- nvinfo : EIATTR_CUDA_API_VERSION
	.align		4
        /*0000*/ 	.byte	0x04, 0x37
        /*0002*/ 	.short	(.L_7 - .L_6)
.L_6:
        /*0004*/ 	.word	0x00000082


	//----- nvinfo : EIATTR_KPARAM_INFO
	.align		4
.L_7:
        /*0008*/ 	.byte	0x04, 0x17
        /*000a*/ 	.short	(.L_9 - .L_8)
.L_8:
        /*000c*/ 	.word	0x00000000
        /*0010*/ 	.short	0x0000
        /*0012*/ 	.short	0x0000
        /*0014*/ 	.byte	0x00, 0xf5, 0x21, 0x00


	//----- nvinfo : EIATTR_SPARSE_MMA_MASK
	.align		4
.L_9:
        /*0018*/ 	.byte	0x03, 0x50
        /*001a*/ 	.short	0x0000


	//----- nvinfo : EIATTR_MAXREG_COUNT
	.align		4
        /*001c*/ 	.byte	0x03, 0x1b
        /*001e*/ 	.short	0x00ff


	//----- nvinfo : EIATTR_MERCURY_ISA_VERSION
	.align		4
        /*0020*/ 	.byte	0x03, 0x5f
        /*0022*/ 	.short	0x0101


	//----- nvinfo : EIATTR_VRC_CTA_INIT_COUNT
	.align		4
        /*0024*/ 	.byte	0x02, 0x4a
	.zero		1
	.zero		1


	//----- nvinfo : EIATTR_EXIT_INSTR_OFFSETS
	.align		4
        /*0028*/ 	.byte	0x04, 0x1c
        /*002a*/ 	.short	(.L_11 - .L_10)


	//   ....[0]....
.L_10:
        /*002c*/ 	.word	0x00000080


	//----- nvinfo : EIATTR_CBANK_PARAM_SIZE
	.align		4
.L_11:
        /*0030*/ 	.byte	0x03, 0x19
        /*0032*/ 	.short	0x0008


	//----- nvinfo : EIATTR_PARAM_CBANK
	.align		4
        /*0034*/ 	.byte	0x04, 0x0a
        /*0036*/ 	.short	(.L_13 - .L_12)
	.align		4
.L_12:
        /*0038*/ 	.word	index@(.nv.constant0._Z6kernelPi)
        /*003c*/ 	.short	0x0380
        /*003e*/ 	.short	0x0008


	//----- nvinfo : EIATTR_SW_WAR
	.align		4
.L_13:
        /*0040*/ 	.byte	0x04, 0x36
        /*0042*/ 	.short	(.L_15 - .L_14)
.L_14:
        /*0044*/ 	.word	0x00000008
.L_15:


//--------------------- .nv.callgraph             --------------------------
	.section	.nv.callgraph,"",@"SHT_CUDA_CALLGRAPH"
	.align	4
	.sectionentsize	8
	.align		4
        /*0000*/ 	.word	0x00000000
	.align		4
        /*0004*/ 	.word	0xffffffff
	.align		4
        /*0008*/ 	.word	0x00000000
	.align		4
        /*000c*/ 	.word	0xfffffffe
	.align		4
        /*0010*/ 	.word	0x00000000
	.align		4
        /*0014*/ 	.word	0xfffffffd
	.align		4
        /*0018*/ 	.word	0x00000000
	.align		4
        /*001c*/ 	.word	0xfffffffc


//--------------------- .text._Z6kernelPi         --------------------------
	.section	.text._Z6kernelPi,"ax",@progbits
	.align	128
        .global         _Z6kernelPi
        .type           _Z6kernelPi,@function
        .size           _Z6kernelPi,(.L_x_1 - _Z6kernelPi)
        .other          _Z6kernelPi,@"STO_CUDA_ENTRY STV_DEFAULT"
_Z6kernelPi:
.text._Z6kernelPi:
[----:B------:R-:W-:Y:S01]  /*0000*/  LDC R1, c[0x0][0x37c] ;  /* 0x0000df00ff017b82 */ /* 0x000fe20000000800 */
[----:B------:R-:W0:Y:S07]  /*0010*/  S2R R5, SR_TID.X ;  /* 0x0000000000057919 */ /* 0x000e2e0000002100 */
[----:B------:R-:W0:Y:S01]  /*0020*/  LDC.64 R2, c[0x0][0x380] ;  /* 0x0000e000ff027b82 */ /* 0x000e220000000a00 */
[----:B------:R-:W1:Y:S01]  /*0030*/  LDCU.64 UR4, c[0x0][0x358] ;  /* 0x00006b00ff0477ac */ /* 0x000e620008000a00 */
[----:B0-----:R-:W-:-:S05]  /*0040*/  IMAD.WIDE.U32 R2, R5, 0x4, R2 ;  /* 0x0000000405027825 */ /* 0x001fca00078e0002 */
[----:B-1----:R-:W2:Y:S02]  /*0050*/  LDG.E R0, desc[UR4][R2.64] ;  /* 0x0000000402007981 */ /* 0x002ea4000c1e1900 */
[----:B--2---:R-:W-:-:S05]  /*0060*/  SHF.L.U32 R5, R0, 0x1, RZ ;  /* 0x0000000100057819 */ /* 0x004fca00000006ff */
[----:B------:R-:W-:Y:S01]  /*0070*/  STG.E desc[UR4][R2.64], R5 ;  /* 0x0000000502007986 */ /* 0x000fe2000c101904 */
[----:B------:R-:W-:Y:S05]  /*0080*/  EXIT ;  /* 0x000000000000794d */ /* 0x000fea0003800000 */
.L_x_0:
[----:B------:R-:W-:-:S00]  /*0090*/  BRA `(.L_x_0) ;  /* 0xfffffffc00fc7947 */ /* 0x000fc0000383ffff */
[----:B------:R-:W-:-:S00]  /*00a0*/  NOP ;  /* 0x0000000000007918 */ /* 0x000fc00000000000 */
        /* <DEDUP_REMOVED lines=13> */
.L_x_1:


//--------------------- .nv.shared.reserved.0     --------------------------
	.section	.nv.shared.reserved.0,"aw",@nobits
	.weak		__nv_reservedSMEM_offset_0_alias
	.size		__nv_reservedSMEM_offset_0_alias, 0, 64
	.other		__nv_reservedSMEM_offset_0_alias,@"STO_CUDA_RESERVED_SHARED STV_DEFAULT"
__nv_reservedSMEM_offset_0_alias:
	.zero		0
	.zero		64


//--------------------- .nv.constant0._Z6kernelPi --------------------------
	.section	.nv.constant0._Z6kernelPi,"a",@progbits
	.sectionflags	@""
	.align	4
.nv.constant0._Z6kernelPi:
	.zero		904


//--------------------- SYMBOLS --------------------------

	.type		.nv.reservedSmem.offset0,@object
	.size		.nv.reservedSmem.offset0,0x4
